//
// Generated by NVIDIA NVVM Compiler
//
// Compiler Build ID: CL-36424714
// Cuda compilation tools, release 13.0, V13.0.88
// Based on NVVM 20.0.0
//

.version 9.0
.target sm_100
.address_size 64

	// .globl	_Z3dotPfS_S_
// _ZZ3dotPfS_S_E5cache has been demoted

.visible .entry _Z3dotPfS_S_(
	.param .u64 .ptr .align 1 _Z3dotPfS_S__param_0,
	.param .u64 .ptr .align 1 _Z3dotPfS_S__param_1,
	.param .u64 .ptr .align 1 _Z3dotPfS_S__param_2
)
{
	.reg .pred 	%p<7>;
	.reg .b32 	%r<18>;
	.reg .b32 	%f<14>;
	.reg .b64 	%rd<12>;
	// demoted variable
	.shared .align 4 .b8 _ZZ3dotPfS_S_E5cache[1024];
	ld.param.u64 	%rd3, [_Z3dotPfS_S__param_0];
	ld.param.u64 	%rd4, [_Z3dotPfS_S__param_1];
	ld.param.u64 	%rd5, [_Z3dotPfS_S__param_2];
	mov.u32 	%r1, %tid.x;
	mov.u32 	%r2, %ctaid.x;
	mov.u32 	%r17, %ntid.x;
	mad.lo.s32 	%r16, %r2, %r17, %r1;
	setp.gt.s32 	%p1, %r16, 8447;
	mov.f32 	%f13, 0f00000000;
	@%p1 bra 	$L__BB0_3;
	mov.u32 	%r11, %nctaid.x;
	mul.lo.s32 	%r5, %r17, %r11;
	cvta.to.global.u64 	%rd1, %rd3;
	cvta.to.global.u64 	%rd2, %rd4;
	mov.f32 	%f13, 0f00000000;
$L__BB0_2:
	mul.wide.s32 	%rd6, %r16, 4;
	add.s64 	%rd7, %rd1, %rd6;
	ld.global.f32 	%f6, [%rd7];
	add.s64 	%rd8, %rd2, %rd6;
	ld.global.f32 	%f7, [%rd8];
	fma.rn.f32 	%f13, %f6, %f7, %f13;
	add.s32 	%r16, %r16, %r5;
	setp.lt.s32 	%p2, %r16, 8448;
	@%p2 bra 	$L__BB0_2;
$L__BB0_3:
	shl.b32 	%r12, %r1, 2;
	mov.u32 	%r13, _ZZ3dotPfS_S_E5cache;
	add.s32 	%r8, %r13, %r12;
	st.shared.f32 	[%r8], %f13;
	bar.sync 	0;
	setp.lt.u32 	%p3, %r17, 2;
	@%p3 bra 	$L__BB0_7;
$L__BB0_4:
	shr.u32 	%r10, %r17, 1;
	setp.ge.u32 	%p4, %r1, %r10;
	@%p4 bra 	$L__BB0_6;
	shl.b32 	%r14, %r10, 2;
	add.s32 	%r15, %r8, %r14;
	ld.shared.f32 	%f8, [%r15];
	ld.shared.f32 	%f9, [%r8];
	add.f32 	%f10, %f8, %f9;
	st.shared.f32 	[%r8], %f10;
$L__BB0_6:
	bar.sync 	0;
	setp.gt.u32 	%p5, %r17, 3;
	mov.u32 	%r17, %r10;
	@%p5 bra 	$L__BB0_4;
$L__BB0_7:
	setp.ne.s32 	%p6, %r1, 0;
	@%p6 bra 	$L__BB0_9;
	ld.shared.f32 	%f11, [_ZZ3dotPfS_S_E5cache];
	cvta.to.global.u64 	%rd9, %rd5;
	mul.wide.u32 	%rd10, %r2, 4;
	add.s64 	%rd11, %rd9, %rd10;
	st.global.f32 	[%rd11], %f11;
$L__BB0_9:
	ret;

}


// ===== COMPILED SASS (sm_100) =====

	.target	sm_100

	.elftype	@"ET_EXEC"


//--------------------- .note.nv.tkinfo           --------------------------
	.section	.note.nv.tkinfo,"",@"SHT_NOTE"
	.sectionflags	@"SHF_NOTE_NV_TKINFO"
	.tkinfo
        /*0018*/ 	.word	0x00000002
        /*0030*/ 	.string	""
        /*0030*/ 	.string	"ptxas"
        /*0030*/ 	.string	"Cuda compilation tools, release 13.0, V13.0.88"
        /*0030*/ 	.string	"Build cuda_13.0.r13.0/compiler.36424714_0"
        /*0030*/ 	.string	"-arch sm_100 -m 64 "



//--------------------- .note.nv.cuinfo           --------------------------
	.section	.note.nv.cuinfo,"",@"SHT_NOTE"
	.sectionflags	@"SHF_NOTE_NV_CUINFO"
        /*0018*/ 	.short	0x0002
        /*001a*/ 	.short	0x0064
        /*001c*/ 	.short	0x0082
	.zero		2


//--------------------- .nv.info                  --------------------------
	.section	.nv.info,"",@"SHT_CUDA_INFO"
	.align	4


	//----- nvinfo : EIATTR_REGCOUNT
	.align		4
        /*0000*/ 	.byte	0x04, 0x2f
        /*0002*/ 	.short	(.L_1 - .L_0)
	.align		4
.L_0:
        /*0004*/ 	.word	index@(_Z3dotPfS_S_)
        /*0008*/ 	.word	0x00000012


	//----- nvinfo : EIATTR_FRAME_SIZE
	.align		4
.L_1:
        /*000c*/ 	.byte	0x04, 0x11
        /*000e*/ 	.short	(.L_3 - .L_2)
	.align		4
.L_2:
        /*0010*/ 	.word	index@(_Z3dotPfS_S_)
        /*0014*/ 	.word	0x00000000


	//----- nvinfo : EIATTR_MIN_STACK_SIZE
	.align		4
.L_3:
        /*0018*/ 	.byte	0x04, 0x12
        /*001a*/ 	.short	(.L_5 - .L_4)
	.align		4
.L_4:
        /*001c*/ 	.word	index@(_Z3dotPfS_S_)
        /*0020*/ 	.word	0x00000000
.L_5:


//--------------------- .nv.compat                --------------------------
	.section	.nv.compat,"",@"SHT_CUDA_COMPAT_INFO"
	.align	4
        /*0000*/ 	.byte	0x02, 0x09, 0x00, 0x00, 0x02, 0x02, 0x01, 0x00, 0x02, 0x05, 0x05, 0x00, 0x03, 0x07, 0x01, 0x01
        /*0010*/ 	.byte	0x02, 0x03, 0x00, 0x00, 0x02, 0x06, 0x01, 0x00, 0x04, 0x0b, 0x08, 0x00, 0x09, 0x00, 0x00, 0x00
        /*0020*/ 	.byte	0x00, 0x00, 0x00, 0x00


//--------------------- .nv.info._Z3dotPfS_S_     --------------------------
	.section	.nv.info._Z3dotPfS_S_,"",@"SHT_CUDA_INFO"
	.sectionflags	@""
	.align	4


	//----- nvinfo : EIATTR_CUDA_API_VERSION
	.align		4
        /*0000*/ 	.byte	0x04, 0x37
        /*0002*/ 	.short	(.L_7 - .L_6)
.L_6:
        /*0004*/ 	.word	0x00000082


	//----- nvinfo : EIATTR_KPARAM_INFO
	.align		4
.L_7:
        /*0008*/ 	.byte	0x04, 0x17
        /*000a*/ 	.short	(.L_9 - .L_8)
.L_8:
        /*000c*/ 	.word	0x00000000
        /*0010*/ 	.short	0x0002
        /*0012*/ 	.short	0x0010
        /*0014*/ 	.byte	0x00, 0xf5, 0x21, 0x00


	//----- nvinfo : EIATTR_KPARAM_INFO
	.align		4
.L_9:
        /*0018*/ 	.byte	0x04, 0x17
        /*001a*/ 	.short	(.L_11 - .L_10)
.L_10:
        /*001c*/ 	.word	0x00000000
        /*0020*/ 	.short	0x0001
        /*0022*/ 	.short	0x0008
        /*0024*/ 	.byte	0x00, 0xf5, 0x21, 0x00


	//----- nvinfo : EIATTR_KPARAM_INFO
	.align		4
.L_11:
        /*0028*/ 	.byte	0x04, 0x17
        /*002a*/ 	.short	(.L_13 - .L_12)
.L_12:
        /*002c*/ 	.word	0x00000000
        /*0030*/ 	.short	0x0000
        /*0032*/ 	.short	0x0000
        /*0034*/ 	.byte	0x00, 0xf5, 0x21, 0x00


	//----- nvinfo : EIATTR_SPARSE_MMA_MASK
	.align		4
.L_13:
        /*0038*/ 	.byte	0x03, 0x50
        /*003a*/ 	.short	0x0000


	//----- nvinfo : EIATTR_MAXREG_COUNT
	.align		4
        /*003c*/ 	.byte	0x03, 0x1b
        /*003e*/ 	.short	0x00ff


	//----- nvinfo : EIATTR_NUM_BARRIERS
	.align		4
        /*0040*/ 	.byte	0x02, 0x4c
        /*0042*/ 	.byte	0x01
	.zero		1


	//----- nvinfo : EIATTR_MERCURY_ISA_VERSION
	.align		4
        /*0044*/ 	.byte	0x03, 0x5f
        /*0046*/ 	.short	0x0101


	//----- nvinfo : EIATTR_VRC_CTA_INIT_COUNT
	.align		4
        /*0048*/ 	.byte	0x02, 0x4a
	.zero		1
	.zero		1


	//----- nvinfo : EIATTR_EXIT_INSTR_OFFSETS
	.align		4
        /*004c*/ 	.byte	0x04, 0x1c
        /*004e*/ 	.short	(.L_15 - .L_14)


	//   ....[0]....
.L_14:
        /*0050*/ 	.word	0x000002d0


	//   ....[1]....
        /*0054*/ 	.word	0x00000350


	//----- nvinfo : EIATTR_CRS_STACK_SIZE
	.align		4
.L_15:
        /*0058*/ 	.byte	0x04, 0x1e
        /*005a*/ 	.short	(.L_17 - .L_16)
.L_16:
        /*005c*/ 	.word	0x00000000


	//----- nvinfo : EIATTR_CBANK_PARAM_SIZE
	.align		4
.L_17:
        /*0060*/ 	.byte	0x03, 0x19
        /*0062*/ 	.short	0x0018


	//----- nvinfo : EIATTR_PARAM_CBANK
	.align		4
        /*0064*/ 	.byte	0x04, 0x0a
        /*0066*/ 	.short	(.L_19 - .L_18)
	.align		4
.L_18:
        /*0068*/ 	.word	index@(.nv.constant0._Z3dotPfS_S_)
        /*006c*/ 	.short	0x0380
        /*006e*/ 	.short	0x0018


	//----- nvinfo : EIATTR_SW_WAR
	.align		4
.L_19:
        /*0070*/ 	.byte	0x04, 0x36
        /*0072*/ 	.short	(.L_21 - .L_20)
.L_20:
        /*0074*/ 	.word	0x00000008
.L_21:


//--------------------- .nv.callgraph             --------------------------
	.section	.nv.callgraph,"",@"SHT_CUDA_CALLGRAPH"
	.align	4
	.sectionentsize	8
	.align		4
        /*0000*/ 	.word	0x00000000
	.align		4
        /*0004*/ 	.word	0xffffffff
	.align		4
        /*0008*/ 	.word	0x00000000
	.align		4
        /*000c*/ 	.word	0xfffffffe
	.align		4
        /*0010*/ 	.word	0x00000000
	.align		4
        /*0014*/ 	.word	0xfffffffd
	.align		4
        /*0018*/ 	.word	0x00000000
	.align		4
        /*001c*/ 	.word	0xfffffffc


//--------------------- .text._Z3dotPfS_S_        --------------------------
	.section	.text._Z3dotPfS_S_,"ax",@progbits
	.align	128
        .global         _Z3dotPfS_S_
        .type           _Z3dotPfS_S_,@function
        .size           _Z3dotPfS_S_,(.L_x_6 - _Z3dotPfS_S_)
        .other          _Z3dotPfS_S_,@"STO_CUDA_ENTRY STV_DEFAULT"
_Z3dotPfS_S_:
.text._Z3dotPfS_S_:
[----:B------:R-:W-:Y:S01]  /*0000*/  LDC R1, c[0x0][0x37c] ;  /* 0x0000df00ff017b82 */ /* 0x000fe20000000800 */
[----:B------:R-:W0:Y:S01]  /*0010*/  S2R R12, SR_TID.X ;  /* 0x00000000000c7919 */ /* 0x000e220000002100 */
[----:B------:R-:W1:Y:S01]  /*0020*/  LDCU UR4, c[0x0][0x360] ;  /* 0x00006c00ff0477ac */ /* 0x000e620008000800 */
[----:B------:R-:W-:Y:S01]  /*0030*/  BSSY.RECONVERGENT B0, `(.L_x_0) ;  /* 0x0000015000007945 */ /* 0x000fe20003800200 */
[----:B------:R-:W-:Y:S01]  /*0040*/  IMAD.MOV.U32 R11, RZ, RZ, RZ ;  /* 0x000000ffff0b7224 */ /* 0x000fe200078e00ff */
[----:B------:R-:W0:Y:S01]  /*0050*/  S2R R13, SR_CTAID.X ;  /* 0x00000000000d7919 */ /* 0x000e220000002500 */
[----:B------:R-:W2:Y:S01]  /*0060*/  LDCU.64 UR6, c[0x0][0x358] ;  /* 0x00006b00ff0677ac */ /* 0x000ea20008000a00 */
[----:B-1----:R-:W-:Y:S02]  /*0070*/  IMAD.U32 R10, RZ, RZ, UR4 ;  /* 0x00000004ff0a7e24 */ /* 0x002fe4000f8e00ff */
[----:B0-----:R-:W-:-:S05]  /*0080*/  IMAD R0, R13, UR4, R12 ;  /* 0x000000040d007c24 */ /* 0x001fca000f8e020c */
[----:B------:R-:W-:-:S13]  /*0090*/  ISETP.GT.AND P0, PT, R0, 0x20ff, PT ;  /* 0x000020ff0000780c */ /* 0x000fda0003f04270 */
[----:B--2---:R-:W-:Y:S05]  /*00a0*/  @P0 BRA `(.L_x_1) ;  /* 0x0000000000340947 */ /* 0x004fea0003800000 */
[----:B------:R-:W0:Y:S01]  /*00b0*/  LDC.64 R6, c[0x0][0x380] ;  /* 0x0000e000ff067b82 */ /* 0x000e220000000a00 */
[----:B------:R-:W1:Y:S01]  /*00c0*/  LDCU UR4, c[0x0][0x370] ;  /* 0x00006e00ff0477ac */ /* 0x000e620008000800 */
[----:B------:R-:W-:-:S06]  /*00d0*/  HFMA2 R11, -RZ, RZ, 0, 0 ;  /* 0x00000000ff0b7431 */ /* 0x000fcc00000001ff */
[----:B------:R-:W2:Y:S01]  /*00e0*/  LDC.64 R8, c[0x0][0x388] ;  /* 0x0000e200ff087b82 */ /* 0x000ea20000000a00 */
[----:B-1----:R-:W-:-:S07]  /*00f0*/  IMAD R15, R10, UR4, RZ ;  /* 0x000000040a0f7c24 */ /* 0x002fce000f8e02ff */
.L_x_2:
[----:B0-----:R-:W-:-:S04]  /*0100*/  IMAD.WIDE R2, R0, 0x4, R6 ;  /* 0x0000000400027825 */ /* 0x001fc800078e0206 */
[----:B--2---:R-:W-:Y:S02]  /*0110*/  IMAD.WIDE R4, R0, 0x4, R8 ;  /* 0x0000000400047825 */ /* 0x004fe400078e0208 */
[----:B------:R-:W2:Y:S04]  /*0120*/  LDG.E R2, desc[UR6][R2.64] ;  /* 0x0000000602027981 */ /* 0x000ea8000c1e1900 */
[----:B------:R-:W2:Y:S01]  /*0130*/  LDG.E R4, desc[UR6][R4.64] ;  /* 0x0000000604047981 */ /* 0x000ea2000c1e1900 */
[----:B------:R-:W-:-:S05]  /*0140*/  IMAD.IADD R0, R15, 0x1, R0 ;  /* 0x000000010f007824 */ /* 0x000fca00078e0200 */
[----:B------:R-:W-:Y:S01]  /*0150*/  ISETP.GE.AND P0, PT, R0, 0x2100, PT ;  /* 0x000021000000780c */ /* 0x000fe20003f06270 */
[----:B--2---:R-:W-:-:S12]  /*0160*/  FFMA R11, R2, R4, R11 ;  /* 0x00000004020b7223 */ /* 0x004fd8000000000b */
[----:B------:R-:W-:Y:S05]  /*0170*/  @!P0 BRA `(.L_x_2) ;  /* 0xfffffffc00e08947 */ /* 0x000fea000383ffff */
.L_x_1:
[----:B------:R-:W-:Y:S05]  /*0180*/  BSYNC.RECONVERGENT B0 ;  /* 0x0000000000007941 */ /* 0x000fea0003800200 */
.L_x_0:
[----:B------:R-:W0:Y:S01]  /*0190*/  S2UR UR5, SR_CgaCtaId ;  /* 0x00000000000579c3 */ /* 0x000e220000008800 */
[----:B------:R-:W-:Y:S01]  /*01a0*/  UMOV UR4, 0x400 ;  /* 0x0000040000047882 */ /* 0x000fe20000000000 */
[----:B------:R-:W-:Y:S02]  /*01b0*/  ISETP.GE.U32.AND P1, PT, R10, 0x2, PT ;  /* 0x000000020a00780c */ /* 0x000fe40003f26070 */
[----:B------:R-:W-:Y:S01]  /*01c0*/  ISETP.NE.AND P0, PT, R12, RZ, PT ;  /* 0x000000ff0c00720c */ /* 0x000fe20003f05270 */
[----:B0-----:R-:W-:-:S06]  /*01d0*/  ULEA UR4, UR5, UR4, 0x18 ;  /* 0x0000000405047291 */ /* 0x001fcc000f8ec0ff */
[----:B------:R-:W-:-:S05]  /*01e0*/  LEA R0, R12, UR4, 0x2 ;  /* 0x000000040c007c11 */ /* 0x000fca000f8e10ff */
[----:B------:R0:W-:Y:S01]  /*01f0*/  STS [R0], R11 ;  /* 0x0000000b00007388 */ /* 0x0001e20000000800 */
[----:B------:R-:W-:Y:S06]  /*0200*/  BAR.SYNC.DEFER_BLOCKING 0x0 ;  /* 0x0000000000007b1d */ /* 0x000fec0000010000 */
[----:B------:R-:W-:Y:S05]  /*0210*/  @!P1 BRA `(.L_x_3) ;  /* 0x00000000002c9947 */ /* 0x000fea0003800000 */
.L_x_4:
[----:B------:R-:W-:-:S04]  /*0220*/  SHF.R.U32.HI R5, RZ, 0x1, R10 ;  /* 0x00000001ff057819 */ /* 0x000fc8000001160a */
[----:B------:R-:W-:-:S13]  /*0230*/  ISETP.GE.U32.AND P1, PT, R12, R5, PT ;  /* 0x000000050c00720c */ /* 0x000fda0003f26070 */
[----:B------:R-:W-:Y:S01]  /*0240*/  @!P1 LEA R2, R5, R0, 0x2 ;  /* 0x0000000005029211 */ /* 0x000fe200078e10ff */
[----:B------:R-:W-:Y:S05]  /*0250*/  @!P1 LDS R3, [R0] ;  /* 0x0000000000039984 */ /* 0x000fea0000000800 */
[----:B------:R-:W1:Y:S02]  /*0260*/  @!P1 LDS R2, [R2] ;  /* 0x0000000002029984 */ /* 0x000e640000000800 */
[----:B-1----:R-:W-:-:S05]  /*0270*/  @!P1 FADD R3, R2, R3 ;  /* 0x0000000302039221 */ /* 0x002fca0000000000 */
[----:B------:R1:W-:Y:S01]  /*0280*/  @!P1 STS [R0], R3 ;  /* 0x0000000300009388 */ /* 0x0003e20000000800 */
[----:B------:R-:W-:Y:S01]  /*0290*/  BAR.SYNC.DEFER_BLOCKING 0x0 ;  /* 0x0000000000007b1d */ /* 0x000fe20000010000 */
[----:B------:R-:W-:Y:S02]  /*02a0*/  ISETP.GT.U32.AND P1, PT, R10, 0x3, PT ;  /* 0x000000030a00780c */ /* 0x000fe40003f24070 */
[----:B------:R-:W-:-:S11]  /*02b0*/  MOV R10, R5 ;  /* 0x00000005000a7202 */ /* 0x000fd60000000f00 */
[----:B-1----:R-:W-:Y:S05]  /*02c0*/  @P1 BRA `(.L_x_4) ;  /* 0xfffffffc00d41947 */ /* 0x002fea000383ffff */
.L_x_3:
[----:B------:R-:W-:Y:S05]  /*02d0*/  @P0 EXIT ;  /* 0x000000000000094d */ /* 0x000fea0003800000 */
[----:B------:R-:W1:Y:S01]  /*02e0*/  S2UR UR5, SR_CgaCtaId ;  /* 0x00000000000579c3 */ /* 0x000e620000008800 */
[----:B------:R-:W-:-:S07]  /*02f0*/  UMOV UR4, 0x400 ;  /* 0x0000040000047882 */ /* 0x000fce0000000000 */
[----:B------:R-:W2:Y:S01]  /*0300*/  LDC.64 R2, c[0x0][0x390] ;  /* 0x0000e400ff027b82 */ /* 0x000ea20000000a00 */
[----:B-1----:R-:W-:Y:S01]  /*0310*/  ULEA UR4, UR5, UR4, 0x18 ;  /* 0x0000000405047291 */ /* 0x002fe2000f8ec0ff */
[----:B--2---:R-:W-:-:S08]  /*0320*/  IMAD.WIDE.U32 R2, R13, 0x4, R2 ;  /* 0x000000040d027825 */ /* 0x004fd000078e0002 */
[----:B------:R-:W1:Y:S04]  /*0330*/  LDS R5, [UR4] ;  /* 0x00000004ff057984 */ /* 0x000e680008000800 */
[----:B-1----:R-:W-:Y:S01]  /*0340*/  STG.E desc[UR6][R2.64], R5 ;  /* 0x0000000502007986 */ /* 0x002fe2000c101906 */
[----:B------:R-:W-:Y:S05]  /*0350*/  EXIT ;  /* 0x000000000000794d */ /* 0x000fea0003800000 */
.L_x_5:
[----:B------:R-:W-:-:S00]  /*0360*/  BRA `(.L_x_5) ;  /* 0xfffffffc00fc7947 */ /* 0x000fc0000383ffff */
[----:B------:R-:W-:-:S00]  /*0370*/  NOP ;  /* 0x0000000000007918 */ /* 0x000fc00000000000 */
        /* <DEDUP_REMOVED lines=8> */
.L_x_6:


//--------------------- .nv.shared._Z3dotPfS_S_   --------------------------
	.section	.nv.shared._Z3dotPfS_S_,"aw",@nobits
	.sectionflags	@""
	.align	4
.nv.shared._Z3dotPfS_S_:
	.zero		2048


//--------------------- .nv.shared.reserved.0     --------------------------
	.section	.nv.shared.reserved.0,"aw",@nobits
	.weak		__nv_reservedSMEM_offset_0_alias
	.size		__nv_reservedSMEM_offset_0_alias, 0, 64
	.other		__nv_reservedSMEM_offset_0_alias,@"STO_CUDA_RESERVED_SHARED STV_DEFAULT"
__nv_reservedSMEM_offset_0_alias:
	.zero		0
	.zero		64


//--------------------- .nv.constant0._Z3dotPfS_S_ --------------------------
	.section	.nv.constant0._Z3dotPfS_S_,"a",@progbits
	.sectionflags	@""
	.align	4
.nv.constant0._Z3dotPfS_S_:
	.zero		920


//--------------------- SYMBOLS --------------------------

	.type		.nv.reservedSmem.offset0,@object
	.size		.nv.reservedSmem.offset0,0x4
	.type		.nv.reservedSmem.cap,@object
	.size		.nv.reservedSmem.cap,0x4
